//
// Generated by NVIDIA NVVM Compiler
//
// Compiler Build ID: CL-36424714
// Cuda compilation tools, release 13.0, V13.0.88
// Based on NVVM 20.0.0
//

.version 9.0
.target sm_100
.address_size 64

	// .globl	_Z22dotProductGlobalMemoryPdS_S_
// _ZZ22dotProductGlobalMemoryPdS_S_E4temp has been demoted
// _ZZ22dotProductSharedMemoryPdS_S_E4temp has been demoted

.visible .entry _Z22dotProductGlobalMemoryPdS_S_(
	.param .u64 .ptr .align 1 _Z22dotProductGlobalMemoryPdS_S__param_0,
	.param .u64 .ptr .align 1 _Z22dotProductGlobalMemoryPdS_S__param_1,
	.param .u64 .ptr .align 1 _Z22dotProductGlobalMemoryPdS_S__param_2
)
{
	.reg .pred 	%p<7>;
	.reg .b32 	%r<18>;
	.reg .b64 	%rd<10>;
	.reg .b64 	%fd<15>;
	// demoted variable
	.shared .align 8 .b8 _ZZ22dotProductGlobalMemoryPdS_S_E4temp[2048];
	ld.param.u64 	%rd3, [_Z22dotProductGlobalMemoryPdS_S__param_0];
	ld.param.u64 	%rd4, [_Z22dotProductGlobalMemoryPdS_S__param_1];
	ld.param.u64 	%rd5, [_Z22dotProductGlobalMemoryPdS_S__param_2];
	mov.u32 	%r1, %tid.x;
	mov.u32 	%r10, %ctaid.x;
	mov.u32 	%r17, %ntid.x;
	mad.lo.s32 	%r16, %r10, %r17, %r1;
	setp.gt.s32 	%p1, %r16, 99999999;
	mov.f64 	%fd14, 0d0000000000000000;
	@%p1 bra 	$L__BB0_3;
	mov.u32 	%r11, %nctaid.x;
	mul.lo.s32 	%r4, %r17, %r11;
	cvta.to.global.u64 	%rd1, %rd3;
	cvta.to.global.u64 	%rd2, %rd4;
	mov.f64 	%fd14, 0d0000000000000000;
$L__BB0_2:
	mul.wide.s32 	%rd6, %r16, 8;
	add.s64 	%rd7, %rd1, %rd6;
	ld.global.f64 	%fd6, [%rd7];
	add.s64 	%rd8, %rd2, %rd6;
	ld.global.f64 	%fd7, [%rd8];
	fma.rn.f64 	%fd14, %fd6, %fd7, %fd14;
	add.s32 	%r16, %r16, %r4;
	setp.lt.s32 	%p2, %r16, 100000000;
	@%p2 bra 	$L__BB0_2;
$L__BB0_3:
	shl.b32 	%r12, %r1, 3;
	mov.u32 	%r13, _ZZ22dotProductGlobalMemoryPdS_S_E4temp;
	add.s32 	%r7, %r13, %r12;
	st.shared.f64 	[%r7], %fd14;
	bar.sync 	0;
	setp.lt.u32 	%p3, %r17, 2;
	@%p3 bra 	$L__BB0_7;
$L__BB0_4:
	shr.u32 	%r9, %r17, 1;
	setp.ge.u32 	%p4, %r1, %r9;
	@%p4 bra 	$L__BB0_6;
	shl.b32 	%r14, %r9, 3;
	add.s32 	%r15, %r7, %r14;
	ld.shared.f64 	%fd8, [%r15];
	ld.shared.f64 	%fd9, [%r7];
	add.f64 	%fd10, %fd8, %fd9;
	st.shared.f64 	[%r7], %fd10;
$L__BB0_6:
	bar.sync 	0;
	setp.gt.u32 	%p5, %r17, 3;
	mov.u32 	%r17, %r9;
	@%p5 bra 	$L__BB0_4;
$L__BB0_7:
	setp.ne.s32 	%p6, %r1, 0;
	@%p6 bra 	$L__BB0_9;
	ld.shared.f64 	%fd11, [_ZZ22dotProductGlobalMemoryPdS_S_E4temp];
	cvta.to.global.u64 	%rd9, %rd5;
	atom.global.add.f64 	%fd12, [%rd9], %fd11;
$L__BB0_9:
	ret;

}
	// .globl	_Z22dotProductSharedMemoryPdS_S_
.visible .entry _Z22dotProductSharedMemoryPdS_S_(
	.param .u64 .ptr .align 1 _Z22dotProductSharedMemoryPdS_S__param_0,
	.param .u64 .ptr .align 1 _Z22dotProductSharedMemoryPdS_S__param_1,
	.param .u64 .ptr .align 1 _Z22dotProductSharedMemoryPdS_S__param_2
)
{
	.reg .pred 	%p<7>;
	.reg .b32 	%r<18>;
	.reg .b64 	%rd<10>;
	.reg .b64 	%fd<15>;
	// demoted variable
	.shared .align 8 .b8 _ZZ22dotProductSharedMemoryPdS_S_E4temp[2048];
	ld.param.u64 	%rd3, [_Z22dotProductSharedMemoryPdS_S__param_0];
	ld.param.u64 	%rd4, [_Z22dotProductSharedMemoryPdS_S__param_1];
	ld.param.u64 	%rd5, [_Z22dotProductSharedMemoryPdS_S__param_2];
	mov.u32 	%r1, %tid.x;
	mov.u32 	%r10, %ctaid.x;
	mov.u32 	%r17, %ntid.x;
	mad.lo.s32 	%r16, %r10, %r17, %r1;
	setp.gt.s32 	%p1, %r16, 99999999;
	mov.f64 	%fd14, 0d0000000000000000;
	@%p1 bra 	$L__BB1_3;
	mov.u32 	%r11, %nctaid.x;
	mul.lo.s32 	%r4, %r17, %r11;
	cvta.to.global.u64 	%rd1, %rd3;
	cvta.to.global.u64 	%rd2, %rd4;
	mov.f64 	%fd14, 0d0000000000000000;
$L__BB1_2:
	mul.wide.s32 	%rd6, %r16, 8;
	add.s64 	%rd7, %rd1, %rd6;
	ld.global.f64 	%fd6, [%rd7];
	add.s64 	%rd8, %rd2, %rd6;
	ld.global.f64 	%fd7, [%rd8];
	fma.rn.f64 	%fd14, %fd6, %fd7, %fd14;
	add.s32 	%r16, %r16, %r4;
	setp.lt.s32 	%p2, %r16, 100000000;
	@%p2 bra 	$L__BB1_2;
$L__BB1_3:
	shl.b32 	%r12, %r1, 3;
	mov.u32 	%r13, _ZZ22dotProductSharedMemoryPdS_S_E4temp;
	add.s32 	%r7, %r13, %r12;
	st.shared.f64 	[%r7], %fd14;
	bar.sync 	0;
	setp.lt.u32 	%p3, %r17, 2;
	@%p3 bra 	$L__BB1_7;
$L__BB1_4:
	shr.u32 	%r9, %r17, 1;
	setp.ge.u32 	%p4, %r1, %r9;
	@%p4 bra 	$L__BB1_6;
	shl.b32 	%r14, %r9, 3;
	add.s32 	%r15, %r7, %r14;
	ld.shared.f64 	%fd8, [%r15];
	ld.shared.f64 	%fd9, [%r7];
	add.f64 	%fd10, %fd8, %fd9;
	st.shared.f64 	[%r7], %fd10;
$L__BB1_6:
	bar.sync 	0;
	setp.gt.u32 	%p5, %r17, 3;
	mov.u32 	%r17, %r9;
	@%p5 bra 	$L__BB1_4;
$L__BB1_7:
	setp.ne.s32 	%p6, %r1, 0;
	@%p6 bra 	$L__BB1_9;
	ld.shared.f64 	%fd11, [_ZZ22dotProductSharedMemoryPdS_S_E4temp];
	cvta.to.global.u64 	%rd9, %rd5;
	atom.global.add.f64 	%fd12, [%rd9], %fd11;
$L__BB1_9:
	ret;

}


// ===== COMPILED SASS (sm_100) =====

	.target	sm_100

	.elftype	@"ET_EXEC"


//--------------------- .note.nv.tkinfo           --------------------------
	.section	.note.nv.tkinfo,"",@"SHT_NOTE"
	.sectionflags	@"SHF_NOTE_NV_TKINFO"
	.tkinfo
        /*0018*/ 	.word	0x00000002
        /*0030*/ 	.string	""
        /*0030*/ 	.string	"ptxas"
        /*0030*/ 	.string	"Cuda compilation tools, release 13.0, V13.0.88"
        /*0030*/ 	.string	"Build cuda_13.0.r13.0/compiler.36424714_0"
        /*0030*/ 	.string	"-arch sm_100 -m 64 "



//--------------------- .note.nv.cuinfo           --------------------------
	.section	.note.nv.cuinfo,"",@"SHT_NOTE"
	.sectionflags	@"SHF_NOTE_NV_CUINFO"
        /*0018*/ 	.short	0x0002
        /*001a*/ 	.short	0x0064
        /*001c*/ 	.short	0x0082
	.zero		2


//--------------------- .nv.info                  --------------------------
	.section	.nv.info,"",@"SHT_CUDA_INFO"
	.align	4


	//----- nvinfo : EIATTR_REGCOUNT
	.align		4
        /*0000*/ 	.byte	0x04, 0x2f
        /*0002*/ 	.short	(.L_1 - .L_0)
	.align		4
.L_0:
        /*0004*/ 	.word	index@(_Z22dotProductGlobalMemoryPdS_S_)
        /*0008*/ 	.word	0x00000012


	//----- nvinfo : EIATTR_FRAME_SIZE
	.align		4
.L_1:
        /*000c*/ 	.byte	0x04, 0x11
        /*000e*/ 	.short	(.L_3 - .L_2)
	.align		4
.L_2:
        /*0010*/ 	.word	index@(_Z22dotProductGlobalMemoryPdS_S_)
        /*0014*/ 	.word	0x00000000


	//----- nvinfo : EIATTR_REGCOUNT
	.align		4
.L_3:
        /*0018*/ 	.byte	0x04, 0x2f
        /*001a*/ 	.short	(.L_5 - .L_4)
	.align		4
.L_4:
        /*001c*/ 	.word	index@(_Z22dotProductSharedMemoryPdS_S_)
        /*0020*/ 	.word	0x00000012


	//----- nvinfo : EIATTR_FRAME_SIZE
	.align		4
.L_5:
        /*0024*/ 	.byte	0x04, 0x11
        /*0026*/ 	.short	(.L_7 - .L_6)
	.align		4
.L_6:
        /*0028*/ 	.word	index@(_Z22dotProductSharedMemoryPdS_S_)
        /*002c*/ 	.word	0x00000000


	//----- nvinfo : EIATTR_MIN_STACK_SIZE
	.align		4
.L_7:
        /*0030*/ 	.byte	0x04, 0x12
        /*0032*/ 	.short	(.L_9 - .L_8)
	.align		4
.L_8:
        /*0034*/ 	.word	index@(_Z22dotProductSharedMemoryPdS_S_)
        /*0038*/ 	.word	0x00000000


	//----- nvinfo : EIATTR_MIN_STACK_SIZE
	.align		4
.L_9:
        /*003c*/ 	.byte	0x04, 0x12
        /*003e*/ 	.short	(.L_11 - .L_10)
	.align		4
.L_10:
        /*0040*/ 	.word	index@(_Z22dotProductGlobalMemoryPdS_S_)
        /*0044*/ 	.word	0x00000000
.L_11:


//--------------------- .nv.compat                --------------------------
	.section	.nv.compat,"",@"SHT_CUDA_COMPAT_INFO"
	.align	4
        /*0000*/ 	.byte	0x02, 0x09, 0x00, 0x00, 0x02, 0x02, 0x01, 0x00, 0x02, 0x05, 0x05, 0x00, 0x03, 0x07, 0x01, 0x01
        /*0010*/ 	.byte	0x02, 0x03, 0x00, 0x00, 0x02, 0x06, 0x01, 0x00, 0x04, 0x0b, 0x08, 0x00, 0x01, 0x00, 0x00, 0x00
        /*0020*/ 	.byte	0x00, 0x00, 0x00, 0x00


//--------------------- .nv.info._Z22dotProductSharedMemoryPdS_S_ --------------------------
	.section	.nv.info._Z22dotProductSharedMemoryPdS_S_,"",@"SHT_CUDA_INFO"
	.sectionflags	@""
	.align	4


	//----- nvinfo : EIATTR_CUDA_API_VERSION
	.align		4
        /*0000*/ 	.byte	0x04, 0x37
        /*0002*/ 	.short	(.L_13 - .L_12)
.L_12:
        /*0004*/ 	.word	0x00000082


	//----- nvinfo : EIATTR_KPARAM_INFO
	.align		4
.L_13:
        /*0008*/ 	.byte	0x04, 0x17
        /*000a*/ 	.short	(.L_15 - .L_14)
.L_14:
        /*000c*/ 	.word	0x00000000
        /*0010*/ 	.short	0x0002
        /*0012*/ 	.short	0x0010
        /*0014*/ 	.byte	0x00, 0xf5, 0x21, 0x00


	//----- nvinfo : EIATTR_KPARAM_INFO
	.align		4
.L_15:
        /*0018*/ 	.byte	0x04, 0x17
        /*001a*/ 	.short	(.L_17 - .L_16)
.L_16:
        /*001c*/ 	.word	0x00000000
        /*0020*/ 	.short	0x0001
        /*0022*/ 	.short	0x0008
        /*0024*/ 	.byte	0x00, 0xf5, 0x21, 0x00


	//----- nvinfo : EIATTR_KPARAM_INFO
	.align		4
.L_17:
        /*0028*/ 	.byte	0x04, 0x17
        /*002a*/ 	.short	(.L_19 - .L_18)
.L_18:
        /*002c*/ 	.word	0x00000000
        /*0030*/ 	.short	0x0000
        /*0032*/ 	.short	0x0000
        /*0034*/ 	.byte	0x00, 0xf5, 0x21, 0x00


	//----- nvinfo : EIATTR_SPARSE_MMA_MASK
	.align		4
.L_19:
        /*0038*/ 	.byte	0x03, 0x50
        /*003a*/ 	.short	0x0000


	//----- nvinfo : EIATTR_MAXREG_COUNT
	.align		4
        /*003c*/ 	.byte	0x03, 0x1b
        /*003e*/ 	.short	0x00ff


	//----- nvinfo : EIATTR_NUM_BARRIERS
	.align		4
        /*0040*/ 	.byte	0x02, 0x4c
        /*0042*/ 	.byte	0x01
	.zero		1


	//----- nvinfo : EIATTR_MERCURY_ISA_VERSION
	.align		4
        /*0044*/ 	.byte	0x03, 0x5f
        /*0046*/ 	.short	0x0101


	//----- nvinfo : EIATTR_VRC_CTA_INIT_COUNT
	.align		4
        /*0048*/ 	.byte	0x02, 0x4a
	.zero		1
	.zero		1


	//----- nvinfo : EIATTR_EXIT_INSTR_OFFSETS
	.align		4
        /*004c*/ 	.byte	0x04, 0x1c
        /*004e*/ 	.short	(.L_21 - .L_20)


	//   ....[0]....
.L_20:
        /*0050*/ 	.word	0x000002c0


	//   ....[1]....
        /*0054*/ 	.word	0x00000330


	//----- nvinfo : EIATTR_CRS_STACK_SIZE
	.align		4
.L_21:
        /*0058*/ 	.byte	0x04, 0x1e
        /*005a*/ 	.short	(.L_23 - .L_22)
.L_22:
        /*005c*/ 	.word	0x00000000


	//----- nvinfo : EIATTR_CBANK_PARAM_SIZE
	.align		4
.L_23:
        /*0060*/ 	.byte	0x03, 0x19
        /*0062*/ 	.short	0x0018


	//----- nvinfo : EIATTR_PARAM_CBANK
	.align		4
        /*0064*/ 	.byte	0x04, 0x0a
        /*0066*/ 	.short	(.L_25 - .L_24)
	.align		4
.L_24:
        /*0068*/ 	.word	index@(.nv.constant0._Z22dotProductSharedMemoryPdS_S_)
        /*006c*/ 	.short	0x0380
        /*006e*/ 	.short	0x0018


	//----- nvinfo : EIATTR_SW_WAR
	.align		4
.L_25:
        /*0070*/ 	.byte	0x04, 0x36
        /*0072*/ 	.short	(.L_27 - .L_26)
.L_26:
        /*0074*/ 	.word	0x00000008
.L_27:


//--------------------- .nv.info._Z22dotProductGlobalMemoryPdS_S_ --------------------------
	.section	.nv.info._Z22dotProductGlobalMemoryPdS_S_,"",@"SHT_CUDA_INFO"
	.sectionflags	@""
	.align	4


	//----- nvinfo : EIATTR_CUDA_API_VERSION
	.align		4
        /*0000*/ 	.byte	0x04, 0x37
        /*0002*/ 	.short	(.L_29 - .L_28)
.L_28:
        /*0004*/ 	.word	0x00000082


	//----- nvinfo : EIATTR_KPARAM_INFO
	.align		4
.L_29:
        /*0008*/ 	.byte	0x04, 0x17
        /*000a*/ 	.short	(.L_31 - .L_30)
.L_30:
        /*000c*/ 	.word	0x00000000
        /*0010*/ 	.short	0x0002
        /*0012*/ 	.short	0x0010
        /*0014*/ 	.byte	0x00, 0xf5, 0x21, 0x00


	//----- nvinfo : EIATTR_KPARAM_INFO
	.align		4
.L_31:
        /*0018*/ 	.byte	0x04, 0x17
        /*001a*/ 	.short	(.L_33 - .L_32)
.L_32:
        /*001c*/ 	.word	0x00000000
        /*0020*/ 	.short	0x0001
        /*0022*/ 	.short	0x0008
        /*0024*/ 	.byte	0x00, 0xf5, 0x21, 0x00


	//----- nvinfo : EIATTR_KPARAM_INFO
	.align		4
.L_33:
        /*0028*/ 	.byte	0x04, 0x17
        /*002a*/ 	.short	(.L_35 - .L_34)
.L_34:
        /*002c*/ 	.word	0x00000000
        /*0030*/ 	.short	0x0000
        /*0032*/ 	.short	0x0000
        /*0034*/ 	.byte	0x00, 0xf5, 0x21, 0x00


	//----- nvinfo : EIATTR_SPARSE_MMA_MASK
	.align		4
.L_35:
        /*0038*/ 	.byte	0x03, 0x50
        /*003a*/ 	.short	0x0000


	//----- nvinfo : EIATTR_MAXREG_COUNT
	.align		4
        /*003c*/ 	.byte	0x03, 0x1b
        /*003e*/ 	.short	0x00ff


	//----- nvinfo : EIATTR_NUM_BARRIERS
	.align		4
        /*0040*/ 	.byte	0x02, 0x4c
        /*0042*/ 	.byte	0x01
	.zero		1


	//----- nvinfo : EIATTR_MERCURY_ISA_VERSION
	.align		4
        /*0044*/ 	.byte	0x03, 0x5f
        /*0046*/ 	.short	0x0101


	//----- nvinfo : EIATTR_VRC_CTA_INIT_COUNT
	.align		4
        /*0048*/ 	.byte	0x02, 0x4a
	.zero		1
	.zero		1


	//----- nvinfo : EIATTR_EXIT_INSTR_OFFSETS
	.align		4
        /*004c*/ 	.byte	0x04, 0x1c
        /*004e*/ 	.short	(.L_37 - .L_36)


	//   ....[0]....
.L_36:
        /*0050*/ 	.word	0x000002c0


	//   ....[1]....
        /*0054*/ 	.word	0x00000330


	//----- nvinfo : EIATTR_CRS_STACK_SIZE
	.align		4
.L_37:
        /*0058*/ 	.byte	0x04, 0x1e
        /*005a*/ 	.short	(.L_39 - .L_38)
.L_38:
        /*005c*/ 	.word	0x00000000


	//----- nvinfo : EIATTR_CBANK_PARAM_SIZE
	.align		4
.L_39:
        /*0060*/ 	.byte	0x03, 0x19
        /*0062*/ 	.short	0x0018


	//----- nvinfo : EIATTR_PARAM_CBANK
	.align		4
        /*0064*/ 	.byte	0x04, 0x0a
        /*0066*/ 	.short	(.L_41 - .L_40)
	.align		4
.L_40:
        /*0068*/ 	.word	index@(.nv.constant0._Z22dotProductGlobalMemoryPdS_S_)
        /*006c*/ 	.short	0x0380
        /*006e*/ 	.short	0x0018


	//----- nvinfo : EIATTR_SW_WAR
	.align		4
.L_41:
        /*0070*/ 	.byte	0x04, 0x36
        /*0072*/ 	.short	(.L_43 - .L_42)
.L_42:
        /*0074*/ 	.word	0x00000008
.L_43:


//--------------------- .nv.callgraph             --------------------------
	.section	.nv.callgraph,"",@"SHT_CUDA_CALLGRAPH"
	.align	4
	.sectionentsize	8
	.align		4
        /*0000*/ 	.word	0x00000000
	.align		4
        /*0004*/ 	.word	0xffffffff
	.align		4
        /*0008*/ 	.word	0x00000000
	.align		4
        /*000c*/ 	.word	0xfffffffe
	.align		4
        /*0010*/ 	.word	0x00000000
	.align		4
        /*0014*/ 	.word	0xfffffffd
	.align		4
        /*0018*/ 	.word	0x00000000
	.align		4
        /*001c*/ 	.word	0xfffffffc


//--------------------- .text._Z22dotProductSharedMemoryPdS_S_ --------------------------
	.section	.text._Z22dotProductSharedMemoryPdS_S_,"ax",@progbits
	.align	128
        .global         _Z22dotProductSharedMemoryPdS_S_
        .type           _Z22dotProductSharedMemoryPdS_S_,@function
        .size           _Z22dotProductSharedMemoryPdS_S_,(.L_x_12 - _Z22dotProductSharedMemoryPdS_S_)
        .other          _Z22dotProductSharedMemoryPdS_S_,@"STO_CUDA_ENTRY STV_DEFAULT"
_Z22dotProductSharedMemoryPdS_S_:
.text._Z22dotProductSharedMemoryPdS_S_:
[----:B------:R-:W-:Y:S01]  /*0000*/  LDC R1, c[0x0][0x37c] ;  /* 0x0000df00ff017b82 */ /* 0x000fe20000000800 */
[----:B------:R-:W0:Y:S07]  /*0010*/  S2R R13, SR_TID.X ;  /* 0x00000000000d7919 */ /* 0x000e2e0000002100 */
[----:B------:R-:W0:Y:S01]  /*0020*/  S2UR UR4, SR_CTAID.X ;  /* 0x00000000000479c3 */ /* 0x000e220000002500 */
[----:B------:R-:W1:Y:S01]  /*0030*/  LDCU.64 UR6, c[0x0][0x358] ;  /* 0x00006b00ff0677ac */ /* 0x000e620008000a00 */
[----:B------:R-:W-:Y:S01]  /*0040*/  BSSY.RECONVERGENT B0, `(.L_x_0) ;  /* 0x0000013000007945 */ /* 0x000fe20003800200 */
[----:B------:R-:W-:-:S05]  /*0050*/  CS2R R2, SRZ ;  /* 0x0000000000027805 */ /* 0x000fca000001ff00 */
[----:B------:R-:W0:Y:S02]  /*0060*/  LDC R12, c[0x0][0x360] ;  /* 0x0000d800ff0c7b82 */ /* 0x000e240000000800 */
[----:B0-----:R-:W-:-:S05]  /*0070*/  IMAD R0, R12, UR4, R13 ;  /* 0x000000040c007c24 */ /* 0x001fca000f8e020d */
[----:B------:R-:W-:-:S13]  /*0080*/  ISETP.GT.AND P0, PT, R0, 0x5f5e0ff, PT ;  /* 0x05f5e0ff0000780c */ /* 0x000fda0003f04270 */
[----:B-1----:R-:W-:Y:S05]  /*0090*/  @P0 BRA `(.L_x_1) ;  /* 0x0000000000340947 */ /* 0x002fea0003800000 */
[----:B------:R-:W0:Y:S01]  /*00a0*/  LDC.64 R8, c[0x0][0x380] ;  /* 0x0000e000ff087b82 */ /* 0x000e220000000a00 */
[----:B------:R-:W1:Y:S01]  /*00b0*/  LDCU UR4, c[0x0][0x370] ;  /* 0x00006e00ff0477ac */ /* 0x000e620008000800 */
[----:B------:R-:W-:-:S06]  /*00c0*/  CS2R R2, SRZ ;  /* 0x0000000000027805 */ /* 0x000fcc000001ff00 */
[----:B------:R-:W2:Y:S01]  /*00d0*/  LDC.64 R10, c[0x0][0x388] ;  /* 0x0000e200ff0a7b82 */ /* 0x000ea20000000a00 */
[----:B-1----:R-:W-:-:S07]  /*00e0*/  IMAD R15, R12, UR4, RZ ;  /* 0x000000040c0f7c24 */ /* 0x002fce000f8e02ff */
.L_x_2:
[----:B0-----:R-:W-:-:S04]  /*00f0*/  IMAD.WIDE R4, R0, 0x8, R8 ;  /* 0x0000000800047825 */ /* 0x001fc800078e0208 */
[----:B--2---:R-:W-:Y:S02]  /*0100*/  IMAD.WIDE R6, R0, 0x8, R10 ;  /* 0x0000000800067825 */ /* 0x004fe400078e020a */
[----:B------:R-:W2:Y:S04]  /*0110*/  LDG.E.64 R4, desc[UR6][R4.64] ;  /* 0x0000000604047981 */ /* 0x000ea8000c1e1b00 */
[----:B------:R-:W2:Y:S01]  /*0120*/  LDG.E.64 R6, desc[UR6][R6.64] ;  /* 0x0000000606067981 */ /* 0x000ea2000c1e1b00 */
[----:B------:R-:W-:-:S05]  /*0130*/  IMAD.IADD R0, R15, 0x1, R0 ;  /* 0x000000010f007824 */ /* 0x000fca00078e0200 */
[----:B------:R-:W-:Y:S01]  /*0140*/  ISETP.GE.AND P0, PT, R0, 0x5f5e100, PT ;  /* 0x05f5e1000000780c */ /* 0x000fe20003f06270 */
[----:B--2---:R-:W-:-:S12]  /*0150*/  DFMA R2, R4, R6, R2 ;  /* 0x000000060402722b */ /* 0x004fd80000000002 */
[----:B------:R-:W-:Y:S05]  /*0160*/  @!P0 BRA `(.L_x_2) ;  /* 0xfffffffc00e08947 */ /* 0x000fea000383ffff */
.L_x_1:
[----:B------:R-:W-:Y:S05]  /*0170*/  BSYNC.RECONVERGENT B0 ;  /* 0x0000000000007941 */ /* 0x000fea0003800200 */
.L_x_0:
[----:B------:R-:W0:Y:S01]  /*0180*/  S2UR UR5, SR_CgaCtaId ;  /* 0x00000000000579c3 */ /* 0x000e220000008800 */
[----:B------:R-:W-:Y:S01]  /*0190*/  UMOV UR4, 0x400 ;  /* 0x0000040000047882 */ /* 0x000fe20000000000 */
[----:B------:R-:W-:Y:S02]  /*01a0*/  ISETP.GE.U32.AND P1, PT, R12, 0x2, PT ;  /* 0x000000020c00780c */ /* 0x000fe40003f26070 */
[----:B------:R-:W-:Y:S01]  /*01b0*/  ISETP.NE.AND P0, PT, R13, RZ, PT ;  /* 0x000000ff0d00720c */ /* 0x000fe20003f05270 */
[----:B0-----:R-:W-:-:S06]  /*01c0*/  ULEA UR4, UR5, UR4, 0x18 ;  /* 0x0000000405047291 */ /* 0x001fcc000f8ec0ff */
[----:B------:R-:W-:-:S05]  /*01d0*/  LEA R7, R13, UR4, 0x3 ;  /* 0x000000040d077c11 */ /* 0x000fca000f8e18ff */
[----:B------:R0:W-:Y:S01]  /*01e0*/  STS.64 [R7], R2 ;  /* 0x0000000207007388 */ /* 0x0001e20000000a00 */
[----:B------:R-:W-:Y:S06]  /*01f0*/  BAR.SYNC.DEFER_BLOCKING 0x0 ;  /* 0x0000000000007b1d */ /* 0x000fec0000010000 */
[----:B------:R-:W-:Y:S05]  /*0200*/  @!P1 BRA `(.L_x_3) ;  /* 0x00000000002c9947 */ /* 0x000fea0003800000 */
.L_x_4:
[----:B------:R-:W-:-:S04]  /*0210*/  SHF.R.U32.HI R6, RZ, 0x1, R12 ;  /* 0x00000001ff067819 */ /* 0x000fc8000001160c */
[----:B------:R-:W-:-:S13]  /*0220*/  ISETP.GE.U32.AND P1, PT, R13, R6, PT ;  /* 0x000000060d00720c */ /* 0x000fda0003f26070 */
[----:B------:R-:W-:Y:S01]  /*0230*/  @!P1 IMAD R0, R6, 0x8, R7 ;  /* 0x0000000806009824 */ /* 0x000fe200078e0207 */
[----:B------:R-:W-:Y:S04]  /*0240*/  @!P1 LDS.64 R4, [R7] ;  /* 0x0000000007049984 */ /* 0x000fe80000000a00 */
[----:B0-----:R-:W0:Y:S02]  /*0250*/  @!P1 LDS.64 R2, [R0] ;  /* 0x0000000000029984 */ /* 0x001e240000000a00 */
[----:B0-----:R-:W-:-:S07]  /*0260*/  @!P1 DADD R2, R2, R4 ;  /* 0x0000000002029229 */ /* 0x001fce0000000004 */
[----:B------:R1:W-:Y:S01]  /*0270*/  @!P1 STS.64 [R7], R2 ;  /* 0x0000000207009388 */ /* 0x0003e20000000a00 */
[----:B------:R-:W-:Y:S01]  /*0280*/  BAR.SYNC.DEFER_BLOCKING 0x0 ;  /* 0x0000000000007b1d */ /* 0x000fe20000010000 */
[----:B------:R-:W-:Y:S01]  /*0290*/  ISETP.GT.U32.AND P1, PT, R12, 0x3, PT ;  /* 0x000000030c00780c */ /* 0x000fe20003f24070 */
[----:B------:R-:W-:-:S12]  /*02a0*/  IMAD.MOV.U32 R12, RZ, RZ, R6 ;  /* 0x000000ffff0c7224 */ /* 0x000fd800078e0006 */
[----:B-1----:R-:W-:Y:S05]  /*02b0*/  @P1 BRA `(.L_x_4) ;  /* 0xfffffffc00d41947 */ /* 0x002fea000383ffff */
.L_x_3:
[----:B------:R-:W-:Y:S05]  /*02c0*/  @P0 EXIT ;  /* 0x000000000000094d */ /* 0x000fea0003800000 */
[----:B------:R-:W1:Y:S01]  /*02d0*/  S2UR UR5, SR_CgaCtaId ;  /* 0x00000000000579c3 */ /* 0x000e620000008800 */
[----:B------:R-:W-:-:S07]  /*02e0*/  UMOV UR4, 0x400 ;  /* 0x0000040000047882 */ /* 0x000fce0000000000 */
[----:B------:R-:W2:Y:S01]  /*02f0*/  LDC.64 R4, c[0x0][0x390] ;  /* 0x0000e400ff047b82 */ /* 0x000ea20000000a00 */
[----:B-1----:R-:W-:-:S09]  /*0300*/  ULEA UR4, UR5, UR4, 0x18 ;  /* 0x0000000405047291 */ /* 0x002fd2000f8ec0ff */
[----:B0-----:R-:W2:Y:S04]  /*0310*/  LDS.64 R2, [UR4] ;  /* 0x00000004ff027984 */ /* 0x001ea80008000a00 */
[----:B--2---:R-:W-:Y:S01]  /*0320*/  REDG.E.ADD.F64.RN.STRONG.GPU desc[UR6][R4.64], R2 ;  /* 0x00000002040079a6 */ /* 0x004fe2000c12ff06 */
[----:B------:R-:W-:Y:S05]  /*0330*/  EXIT ;  /* 0x000000000000794d */ /* 0x000fea0003800000 */
.L_x_5:
[----:B------:R-:W-:-:S00]  /*0340*/  BRA `(.L_x_5) ;  /* 0xfffffffc00fc7947 */ /* 0x000fc0000383ffff */
[----:B------:R-:W-:-:S00]  /*0350*/  NOP ;  /* 0x0000000000007918 */ /* 0x000fc00000000000 */
        /* <DEDUP_REMOVED lines=10> */
.L_x_12:


//--------------------- .text._Z22dotProductGlobalMemoryPdS_S_ --------------------------
	.section	.text._Z22dotProductGlobalMemoryPdS_S_,"ax",@progbits
	.align	128
        .global         _Z22dotProductGlobalMemoryPdS_S_
        .type           _Z22dotProductGlobalMemoryPdS_S_,@function
        .size           _Z22dotProductGlobalMemoryPdS_S_,(.L_x_13 - _Z22dotProductGlobalMemoryPdS_S_)
        .other          _Z22dotProductGlobalMemoryPdS_S_,@"STO_CUDA_ENTRY STV_DEFAULT"
_Z22dotProductGlobalMemoryPdS_S_:
.text._Z22dotProductGlobalMemoryPdS_S_:
        /* <DEDUP_REMOVED lines=15> */
.L_x_8:
        /* <DEDUP_REMOVED lines=8> */
.L_x_7:
[----:B------:R-:W-:Y:S05]  /*0170*/  BSYNC.RECONVERGENT B0 ;  /* 0x0000000000007941 */ /* 0x000fea0003800200 */
.L_x_6:
        /* <DEDUP_REMOVED lines=9> */
.L_x_10:
        /* <DEDUP_REMOVED lines=11> */
.L_x_9:
        /* <DEDUP_REMOVED lines=8> */
.L_x_11:
        /* <DEDUP_REMOVED lines=12> */
.L_x_13:


//--------------------- .nv.shared._Z22dotProductSharedMemoryPdS_S_ --------------------------
	.section	.nv.shared._Z22dotProductSharedMemoryPdS_S_,"aw",@nobits
	.sectionflags	@""
	.align	8
.nv.shared._Z22dotProductSharedMemoryPdS_S_:
	.zero		3072


//--------------------- .nv.shared.reserved.0     --------------------------
	.section	.nv.shared.reserved.0,"aw",@nobits
	.weak		__nv_reservedSMEM_offset_0_alias
	.size		__nv_reservedSMEM_offset_0_alias, 0, 64
	.other		__nv_reservedSMEM_offset_0_alias,@"STO_CUDA_RESERVED_SHARED STV_DEFAULT"
__nv_reservedSMEM_offset_0_alias:
	.zero		0
	.zero		64


//--------------------- .nv.shared._Z22dotProductGlobalMemoryPdS_S_ --------------------------
	.section	.nv.shared._Z22dotProductGlobalMemoryPdS_S_,"aw",@nobits
	.sectionflags	@""
	.align	8
.nv.shared._Z22dotProductGlobalMemoryPdS_S_:
	.zero		3072


//--------------------- .nv.constant0._Z22dotProductSharedMemoryPdS_S_ --------------------------
	.section	.nv.constant0._Z22dotProductSharedMemoryPdS_S_,"a",@progbits
	.sectionflags	@""
	.align	4
.nv.constant0._Z22dotProductSharedMemoryPdS_S_:
	.zero		920


//--------------------- .nv.constant0._Z22dotProductGlobalMemoryPdS_S_ --------------------------
	.section	.nv.constant0._Z22dotProductGlobalMemoryPdS_S_,"a",@progbits
	.sectionflags	@""
	.align	4
.nv.constant0._Z22dotProductGlobalMemoryPdS_S_:
	.zero		920


//--------------------- SYMBOLS --------------------------

	.type		.nv.reservedSmem.offset0,@object
	.size		.nv.reservedSmem.offset0,0x4
	.type		.nv.reservedSmem.cap,@object
	.size		.nv.reservedSmem.cap,0x4
